//
// Generated by NVIDIA NVVM Compiler
//
// Compiler Build ID: CL-36424714
// Cuda compilation tools, release 13.0, V13.0.88
// Based on NVVM 20.0.0
//

.version 9.0
.target sm_100
.address_size 64

	// .globl	_Z14rmsnorm_kernelIfEvPT_S1_fS1_ii
// _ZZ14blockReduceSumIfET_S0_E7warpSum has been demoted
// _ZZ14rmsnorm_kernelIfEvPT_S1_fS1_iiE7inv_rms has been demoted

.visible .entry _Z14rmsnorm_kernelIfEvPT_S1_fS1_ii(
	.param .u64 .ptr .align 1 _Z14rmsnorm_kernelIfEvPT_S1_fS1_ii_param_0,
	.param .u64 .ptr .align 1 _Z14rmsnorm_kernelIfEvPT_S1_fS1_ii_param_1,
	.param .f32 _Z14rmsnorm_kernelIfEvPT_S1_fS1_ii_param_2,
	.param .u64 .ptr .align 1 _Z14rmsnorm_kernelIfEvPT_S1_fS1_ii_param_3,
	.param .u32 _Z14rmsnorm_kernelIfEvPT_S1_fS1_ii_param_4,
	.param .u32 _Z14rmsnorm_kernelIfEvPT_S1_fS1_ii_param_5
)
{
	.reg .pred 	%p<20>;
	.reg .b32 	%r<48>;
	.reg .b32 	%f<43>;
	.reg .b64 	%rd<14>;
	// demoted variable
	.shared .align 4 .b8 _ZZ14blockReduceSumIfET_S0_E7warpSum[256];
	// demoted variable
	.shared .align 4 .f32 _ZZ14rmsnorm_kernelIfEvPT_S1_fS1_iiE7inv_rms;
	ld.param.u64 	%rd7, [_Z14rmsnorm_kernelIfEvPT_S1_fS1_ii_param_0];
	ld.param.u64 	%rd5, [_Z14rmsnorm_kernelIfEvPT_S1_fS1_ii_param_1];
	ld.param.f32 	%f10, [_Z14rmsnorm_kernelIfEvPT_S1_fS1_ii_param_2];
	ld.param.u64 	%rd6, [_Z14rmsnorm_kernelIfEvPT_S1_fS1_ii_param_3];
	ld.param.u32 	%r17, [_Z14rmsnorm_kernelIfEvPT_S1_fS1_ii_param_4];
	ld.param.u32 	%r18, [_Z14rmsnorm_kernelIfEvPT_S1_fS1_ii_param_5];
	cvta.to.global.u64 	%rd1, %rd7;
	mov.u32 	%r45, %ctaid.x;
	setp.ge.s32 	%p1, %r45, %r17;
	@%p1 bra 	$L__BB0_15;
	mov.u32 	%r2, %tid.x;
	mov.u32 	%r3, %ntid.x;
	and.b32  	%r4, %r2, 31;
	add.s32 	%r19, %r3, 31;
	shr.u32 	%r5, %r19, 5;
	shr.u32 	%r20, %r2, 3;
	mov.u32 	%r21, _ZZ14blockReduceSumIfET_S0_E7warpSum;
	add.s32 	%r6, %r21, %r20;
	shl.b32 	%r22, %r2, 2;
	add.s32 	%r7, %r21, %r22;
	cvt.rn.f32.s32 	%f1, %r18;
	mov.u32 	%r8, %nctaid.x;
	cvta.to.global.u64 	%rd2, %rd6;
	cvta.to.global.u64 	%rd3, %rd5;
$L__BB0_2:
	setp.ge.s32 	%p2, %r2, %r18;
	mov.f32 	%f41, 0f00000000;
	@%p2 bra 	$L__BB0_5;
	mul.lo.s32 	%r10, %r45, %r18;
	mov.f32 	%f41, 0f00000000;
	mov.u32 	%r46, %r2;
$L__BB0_4:
	add.s32 	%r23, %r46, %r10;
	mul.wide.s32 	%rd8, %r23, 4;
	add.s64 	%rd9, %rd1, %rd8;
	ld.global.f32 	%f13, [%rd9];
	fma.rn.f32 	%f41, %f13, %f13, %f41;
	add.s32 	%r46, %r46, %r3;
	setp.lt.s32 	%p3, %r46, %r18;
	@%p3 bra 	$L__BB0_4;
$L__BB0_5:
	setp.ne.s32 	%p4, %r4, 0;
	mov.b32 	%r24, %f41;
	shfl.sync.down.b32	%r25|%p5, %r24, 16, 31, -1;
	mov.b32 	%f14, %r25;
	add.f32 	%f15, %f41, %f14;
	mov.b32 	%r26, %f15;
	shfl.sync.down.b32	%r27|%p6, %r26, 8, 31, -1;
	mov.b32 	%f16, %r27;
	add.f32 	%f17, %f15, %f16;
	mov.b32 	%r28, %f17;
	shfl.sync.down.b32	%r29|%p7, %r28, 4, 31, -1;
	mov.b32 	%f18, %r29;
	add.f32 	%f19, %f17, %f18;
	mov.b32 	%r30, %f19;
	shfl.sync.down.b32	%r31|%p8, %r30, 2, 31, -1;
	mov.b32 	%f20, %r31;
	add.f32 	%f21, %f19, %f20;
	mov.b32 	%r32, %f21;
	shfl.sync.down.b32	%r33|%p9, %r32, 1, 31, -1;
	mov.b32 	%f22, %r33;
	add.f32 	%f5, %f21, %f22;
	@%p4 bra 	$L__BB0_7;
	st.shared.f32 	[%r6], %f5;
$L__BB0_7:
	setp.ge.u32 	%p10, %r2, %r5;
	bar.sync 	0;
	mov.f32 	%f42, 0f00000000;
	@%p10 bra 	$L__BB0_9;
	ld.shared.f32 	%f42, [%r7];
$L__BB0_9:
	setp.ne.s32 	%p11, %r2, 0;
	mov.b32 	%r34, %f42;
	shfl.sync.down.b32	%r35|%p12, %r34, 16, 31, -1;
	mov.b32 	%f24, %r35;
	add.f32 	%f25, %f42, %f24;
	mov.b32 	%r36, %f25;
	shfl.sync.down.b32	%r37|%p13, %r36, 8, 31, -1;
	mov.b32 	%f26, %r37;
	add.f32 	%f27, %f25, %f26;
	mov.b32 	%r38, %f27;
	shfl.sync.down.b32	%r39|%p14, %r38, 4, 31, -1;
	mov.b32 	%f28, %r39;
	add.f32 	%f29, %f27, %f28;
	mov.b32 	%r40, %f29;
	shfl.sync.down.b32	%r41|%p15, %r40, 2, 31, -1;
	mov.b32 	%f30, %r41;
	add.f32 	%f31, %f29, %f30;
	mov.b32 	%r42, %f31;
	shfl.sync.down.b32	%r43|%p16, %r42, 1, 31, -1;
	mov.b32 	%f32, %r43;
	add.f32 	%f8, %f31, %f32;
	@%p11 bra 	$L__BB0_11;
	div.rn.f32 	%f33, %f8, %f1;
	add.f32 	%f34, %f10, %f33;
	rsqrt.approx.f32 	%f35, %f34;
	st.shared.f32 	[_ZZ14rmsnorm_kernelIfEvPT_S1_fS1_iiE7inv_rms], %f35;
$L__BB0_11:
	setp.ge.s32 	%p17, %r2, %r18;
	bar.sync 	0;
	@%p17 bra 	$L__BB0_14;
	mul.lo.s32 	%r13, %r45, %r18;
	mul.wide.s32 	%rd10, %r45, 4;
	add.s64 	%rd4, %rd3, %rd10;
	ld.shared.f32 	%f9, [_ZZ14rmsnorm_kernelIfEvPT_S1_fS1_iiE7inv_rms];
	mov.u32 	%r47, %r2;
$L__BB0_13:
	add.s32 	%r44, %r47, %r13;
	mul.wide.s32 	%rd11, %r44, 4;
	add.s64 	%rd12, %rd1, %rd11;
	ld.global.f32 	%f36, [%rd12];
	add.s64 	%rd13, %rd2, %rd11;
	st.global.f32 	[%rd13], %f36;
	ld.global.f32 	%f37, [%rd4];
	mul.f32 	%f38, %f36, %f37;
	mul.f32 	%f39, %f38, %f9;
	st.global.f32 	[%rd12], %f39;
	add.s32 	%r47, %r47, %r3;
	setp.lt.s32 	%p18, %r47, %r18;
	@%p18 bra 	$L__BB0_13;
$L__BB0_14:
	add.s32 	%r45, %r45, %r8;
	setp.lt.s32 	%p19, %r45, %r17;
	@%p19 bra 	$L__BB0_2;
$L__BB0_15:
	ret;

}


// ===== COMPILED SASS (sm_100) =====

	.target	sm_100

	.elftype	@"ET_EXEC"


//--------------------- .note.nv.tkinfo           --------------------------
	.section	.note.nv.tkinfo,"",@"SHT_NOTE"
	.sectionflags	@"SHF_NOTE_NV_TKINFO"
	.tkinfo
        /*0018*/ 	.word	0x00000002
        /*0030*/ 	.string	""
        /*0030*/ 	.string	"ptxas"
        /*0030*/ 	.string	"Cuda compilation tools, release 13.0, V13.0.88"
        /*0030*/ 	.string	"Build cuda_13.0.r13.0/compiler.36424714_0"
        /*0030*/ 	.string	"-arch sm_100 -m 64 "



//--------------------- .note.nv.cuinfo           --------------------------
	.section	.note.nv.cuinfo,"",@"SHT_NOTE"
	.sectionflags	@"SHF_NOTE_NV_CUINFO"
        /*0018*/ 	.short	0x0002
        /*001a*/ 	.short	0x0064
        /*001c*/ 	.short	0x0082
	.zero		2


//--------------------- .nv.info                  --------------------------
	.section	.nv.info,"",@"SHT_CUDA_INFO"
	.align	4


	//----- nvinfo : EIATTR_REGCOUNT
	.align		4
        /*0000*/ 	.byte	0x04, 0x2f
        /*0002*/ 	.short	(.L_1 - .L_0)
	.align		4
.L_0:
        /*0004*/ 	.word	index@(_Z14rmsnorm_kernelIfEvPT_S1_fS1_ii)
        /*0008*/ 	.word	0x00000018


	//----- nvinfo : EIATTR_FRAME_SIZE
	.align		4
.L_1:
        /*000c*/ 	.byte	0x04, 0x11
        /*000e*/ 	.short	(.L_3 - .L_2)
	.align		4
.L_2:
        /*0010*/ 	.word	index@($__internal_0_$__cuda_sm3x_div_rn_noftz_f32_slowpath)
        /*0014*/ 	.word	0x00000000


	//----- nvinfo : EIATTR_FRAME_SIZE
	.align		4
.L_3:
        /*0018*/ 	.byte	0x04, 0x11
        /*001a*/ 	.short	(.L_5 - .L_4)
	.align		4
.L_4:
        /*001c*/ 	.word	index@(_Z14rmsnorm_kernelIfEvPT_S1_fS1_ii)
        /*0020*/ 	.word	0x00000000


	//----- nvinfo : EIATTR_MIN_STACK_SIZE
	.align		4
.L_5:
        /*0024*/ 	.byte	0x04, 0x12
        /*0026*/ 	.short	(.L_7 - .L_6)
	.align		4
.L_6:
        /*0028*/ 	.word	index@(_Z14rmsnorm_kernelIfEvPT_S1_fS1_ii)
        /*002c*/ 	.word	0x00000000
.L_7:


//--------------------- .nv.compat                --------------------------
	.section	.nv.compat,"",@"SHT_CUDA_COMPAT_INFO"
	.align	4
        /*0000*/ 	.byte	0x02, 0x09, 0x00, 0x00, 0x02, 0x02, 0x01, 0x00, 0x02, 0x05, 0x05, 0x00, 0x03, 0x07, 0x01, 0x01
        /*0010*/ 	.byte	0x02, 0x03, 0x00, 0x00, 0x02, 0x06, 0x01, 0x00, 0x04, 0x0b, 0x08, 0x00, 0x01, 0x00, 0x00, 0x00
        /*0020*/ 	.byte	0x00, 0x00, 0x00, 0x00


//--------------------- .nv.info._Z14rmsnorm_kernelIfEvPT_S1_fS1_ii --------------------------
	.section	.nv.info._Z14rmsnorm_kernelIfEvPT_S1_fS1_ii,"",@"SHT_CUDA_INFO"
	.sectionflags	@""
	.align	4


	//----- nvinfo : EIATTR_CUDA_API_VERSION
	.align		4
        /*0000*/ 	.byte	0x04, 0x37
        /*0002*/ 	.short	(.L_9 - .L_8)
.L_8:
        /*0004*/ 	.word	0x00000082


	//----- nvinfo : EIATTR_KPARAM_INFO
	.align		4
.L_9:
        /*0008*/ 	.byte	0x04, 0x17
        /*000a*/ 	.short	(.L_11 - .L_10)
.L_10:
        /*000c*/ 	.word	0x00000000
        /*0010*/ 	.short	0x0005
        /*0012*/ 	.short	0x0024
        /*0014*/ 	.byte	0x00, 0xf0, 0x11, 0x00


	//----- nvinfo : EIATTR_KPARAM_INFO
	.align		4
.L_11:
        /*0018*/ 	.byte	0x04, 0x17
        /*001a*/ 	.short	(.L_13 - .L_12)
.L_12:
        /*001c*/ 	.word	0x00000000
        /*0020*/ 	.short	0x0004
        /*0022*/ 	.short	0x0020
        /*0024*/ 	.byte	0x00, 0xf0, 0x11, 0x00


	//----- nvinfo : EIATTR_KPARAM_INFO
	.align		4
.L_13:
        /*0028*/ 	.byte	0x04, 0x17
        /*002a*/ 	.short	(.L_15 - .L_14)
.L_14:
        /*002c*/ 	.word	0x00000000
        /*0030*/ 	.short	0x0003
        /*0032*/ 	.short	0x0018
        /*0034*/ 	.byte	0x00, 0xf5, 0x21, 0x00


	//----- nvinfo : EIATTR_KPARAM_INFO
	.align		4
.L_15:
        /*0038*/ 	.byte	0x04, 0x17
        /*003a*/ 	.short	(.L_17 - .L_16)
.L_16:
        /*003c*/ 	.word	0x00000000
        /*0040*/ 	.short	0x0002
        /*0042*/ 	.short	0x0010
        /*0044*/ 	.byte	0x00, 0xf0, 0x11, 0x00


	//----- nvinfo : EIATTR_KPARAM_INFO
	.align		4
.L_17:
        /*0048*/ 	.byte	0x04, 0x17
        /*004a*/ 	.short	(.L_19 - .L_18)
.L_18:
        /*004c*/ 	.word	0x00000000
        /*0050*/ 	.short	0x0001
        /*0052*/ 	.short	0x0008
        /*0054*/ 	.byte	0x00, 0xf5, 0x21, 0x00


	//----- nvinfo : EIATTR_KPARAM_INFO
	.align		4
.L_19:
        /*0058*/ 	.byte	0x04, 0x17
        /*005a*/ 	.short	(.L_21 - .L_20)
.L_20:
        /*005c*/ 	.word	0x00000000
        /*0060*/ 	.short	0x0000
        /*0062*/ 	.short	0x0000
        /*0064*/ 	.byte	0x00, 0xf5, 0x21, 0x00


	//----- nvinfo : EIATTR_SPARSE_MMA_MASK
	.align		4
.L_21:
        /*0068*/ 	.byte	0x03, 0x50
        /*006a*/ 	.short	0x0000


	//----- nvinfo : EIATTR_MAXREG_COUNT
	.align		4
        /*006c*/ 	.byte	0x03, 0x1b
        /*006e*/ 	.short	0x00ff


	//----- nvinfo : EIATTR_NUM_BARRIERS
	.align		4
        /*0070*/ 	.byte	0x02, 0x4c
        /*0072*/ 	.byte	0x01
	.zero		1


	//----- nvinfo : EIATTR_MERCURY_ISA_VERSION
	.align		4
        /*0074*/ 	.byte	0x03, 0x5f
        /*0076*/ 	.short	0x0101


	//----- nvinfo : EIATTR_COOP_GROUP_MASK_REGIDS
	.align		4
        /*0078*/ 	.byte	0x04, 0x29
        /*007a*/ 	.short	(.L_23 - .L_22)


	//   ....[0]....
.L_22:
        /*007c*/ 	.word	0xffffffff


	//   ....[1]....
        /*0080*/ 	.word	0xffffffff


	//   ....[2]....
        /*0084*/ 	.word	0xffffffff


	//   ....[3]....
        /*0088*/ 	.word	0xffffffff


	//   ....[4]....
        /*008c*/ 	.word	0xffffffff


	//   ....[5]....
        /*0090*/ 	.word	0xffffffff


	//   ....[6]....
        /*0094*/ 	.word	0xffffffff


	//   ....[7]....
        /*0098*/ 	.word	0xffffffff


	//   ....[8]....
        /*009c*/ 	.word	0xffffffff


	//   ....[9]....
        /*00a0*/ 	.word	0xffffffff


	//----- nvinfo : EIATTR_COOP_GROUP_INSTR_OFFSETS
	.align		4
.L_23:
        /*00a4*/ 	.byte	0x04, 0x28
        /*00a6*/ 	.short	(.L_25 - .L_24)


	//   ....[0]....
.L_24:
        /*00a8*/ 	.word	0x00000230


	//   ....[1]....
        /*00ac*/ 	.word	0x00000290


	//   ....[2]....
        /*00b0*/ 	.word	0x000002b0


	//   ....[3]....
        /*00b4*/ 	.word	0x000002d0


	//   ....[4]....
        /*00b8*/ 	.word	0x000002f0


	//   ....[5]....
        /*00bc*/ 	.word	0x00000350


	//   ....[6]....
        /*00c0*/ 	.word	0x00000370


	//   ....[7]....
        /*00c4*/ 	.word	0x00000390


	//   ....[8]....
        /*00c8*/ 	.word	0x000003b0


	//   ....[9]....
        /*00cc*/ 	.word	0x000003d0


	//----- nvinfo : EIATTR_VRC_CTA_INIT_COUNT
	.align		4
.L_25:
        /*00d0*/ 	.byte	0x02, 0x4a
	.zero		1
	.zero		1


	//----- nvinfo : EIATTR_EXIT_INSTR_OFFSETS
	.align		4
        /*00d4*/ 	.byte	0x04, 0x1c
        /*00d6*/ 	.short	(.L_27 - .L_26)


	//   ....[0]....
.L_26:
        /*00d8*/ 	.word	0x00000040


	//   ....[1]....
        /*00dc*/ 	.word	0x00000770


	//----- nvinfo : EIATTR_CRS_STACK_SIZE
	.align		4
.L_27:
        /*00e0*/ 	.byte	0x04, 0x1e
        /*00e2*/ 	.short	(.L_29 - .L_28)
.L_28:
        /*00e4*/ 	.word	0x00000000


	//----- nvinfo : EIATTR_CBANK_PARAM_SIZE
	.align		4
.L_29:
        /*00e8*/ 	.byte	0x03, 0x19
        /*00ea*/ 	.short	0x0028


	//----- nvinfo : EIATTR_PARAM_CBANK
	.align		4
        /*00ec*/ 	.byte	0x04, 0x0a
        /*00ee*/ 	.short	(.L_31 - .L_30)
	.align		4
.L_30:
        /*00f0*/ 	.word	index@(.nv.constant0._Z14rmsnorm_kernelIfEvPT_S1_fS1_ii)
        /*00f4*/ 	.short	0x0380
        /*00f6*/ 	.short	0x0028


	//----- nvinfo : EIATTR_SW_WAR
	.align		4
.L_31:
        /*00f8*/ 	.byte	0x04, 0x36
        /*00fa*/ 	.short	(.L_33 - .L_32)
.L_32:
        /*00fc*/ 	.word	0x00000008
.L_33:


//--------------------- .nv.callgraph             --------------------------
	.section	.nv.callgraph,"",@"SHT_CUDA_CALLGRAPH"
	.align	4
	.sectionentsize	8
	.align		4
        /*0000*/ 	.word	0x00000000
	.align		4
        /*0004*/ 	.word	0xffffffff
	.align		4
        /*0008*/ 	.word	0x00000000
	.align		4
        /*000c*/ 	.word	0xfffffffe
	.align		4
        /*0010*/ 	.word	0x00000000
	.align		4
        /*0014*/ 	.word	0xfffffffd
	.align		4
        /*0018*/ 	.word	0x00000000
	.align		4
        /*001c*/ 	.word	0xfffffffc


//--------------------- .text._Z14rmsnorm_kernelIfEvPT_S1_fS1_ii --------------------------
	.section	.text._Z14rmsnorm_kernelIfEvPT_S1_fS1_ii,"ax",@progbits
	.align	128
        .global         _Z14rmsnorm_kernelIfEvPT_S1_fS1_ii
        .type           _Z14rmsnorm_kernelIfEvPT_S1_fS1_ii,@function
        .size           _Z14rmsnorm_kernelIfEvPT_S1_fS1_ii,(.L_x_23 - _Z14rmsnorm_kernelIfEvPT_S1_fS1_ii)
        .other          _Z14rmsnorm_kernelIfEvPT_S1_fS1_ii,@"STO_CUDA_ENTRY STV_DEFAULT"
_Z14rmsnorm_kernelIfEvPT_S1_fS1_ii:
.text._Z14rmsnorm_kernelIfEvPT_S1_fS1_ii:
[----:B------:R-:W-:Y:S08]  /*0000*/  LDC R1, c[0x0][0x37c] ;  /* 0x0000df00ff017b82 */ /* 0x000ff00000000800 */
[----:B------:R-:W0:Y:S08]  /*0010*/  S2UR UR7, SR_CTAID.X ;  /* 0x00000000000779c3 */ /* 0x000e300000002500 */
[----:B------:R-:W0:Y:S02]  /*0020*/  LDC R0, c[0x0][0x3a0] ;  /* 0x0000e800ff007b82 */ /* 0x000e240000000800 */
[----:B0-----:R-:W-:-:S13]  /*0030*/  ISETP.LE.AND P0, PT, R0, UR7, PT ;  /* 0x0000000700007c0c */ /* 0x001fda000bf03270 */
[----:B------:R-:W-:Y:S05]  /*0040*/  @P0 EXIT ;  /* 0x000000000000094d */ /* 0x000fea0003800000 */
[----:B------:R-:W0:Y:S01]  /*0050*/  S2R R2, SR_TID.X ;  /* 0x0000000000027919 */ /* 0x000e220000002100 */
[----:B------:R-:W1:Y:S01]  /*0060*/  S2UR UR6, SR_CgaCtaId ;  /* 0x00000000000679c3 */ /* 0x000e620000008800 */
[----:B------:R-:W2:Y:S01]  /*0070*/  LDCU UR8, c[0x0][0x360] ;  /* 0x00006c00ff0877ac */ /* 0x000ea20008000800 */
[----:B------:R-:W-:Y:S01]  /*0080*/  IMAD.U32 R5, RZ, RZ, UR7 ;  /* 0x00000007ff057e24 */ /* 0x000fe2000f8e00ff */
[----:B------:R-:W3:Y:S05]  /*0090*/  LDCU UR9, c[0x0][0x3a4] ;  /* 0x00007480ff0977ac */ /* 0x000eea0008000800 */
[----:B------:R-:W4:Y:S01]  /*00a0*/  LDC R4, c[0x0][0x370] ;  /* 0x0000dc00ff047b82 */ /* 0x000f220000000800 */
[----:B------:R-:W-:Y:S01]  /*00b0*/  UMOV UR5, 0x400 ;  /* 0x0000040000057882 */ /* 0x000fe20000000000 */
[----:B------:R-:W0:Y:S01]  /*00c0*/  LDCU.64 UR10, c[0x0][0x358] ;  /* 0x00006b00ff0a77ac */ /* 0x000e220008000a00 */
[----:B--2---:R-:W-:Y:S01]  /*00d0*/  UIADD3 UR4, UPT, UPT, UR8, 0x1f, URZ ;  /* 0x0000001f08047890 */ /* 0x004fe2000fffe0ff */
[----:B---3--:R-:W-:Y:S01]  /*00e0*/  I2FP.F32.S32 R3, UR9 ;  /* 0x0000000900037c45 */ /* 0x008fe20008201400 */
[----:B-1----:R-:W-:-:S02]  /*00f0*/  ULEA UR5, UR6, UR5, 0x18 ;  /* 0x0000000506057291 */ /* 0x002fc4000f8ec0ff */
[----:B------:R-:W-:-:S04]  /*0100*/  USHF.R.U32.HI UR4, URZ, 0x5, UR4 ;  /* 0x00000005ff047899 */ /* 0x000fc80008011604 */
[C---:B0-----:R-:W-:Y:S02]  /*0110*/  LEA.HI R6, R2.reuse, UR5, RZ, 0x1d ;  /* 0x0000000502067c11 */ /* 0x041fe4000f8fe8ff */
[----:B------:R-:W-:-:S07]  /*0120*/  LEA R7, R2, UR5, 0x2 ;  /* 0x0000000502077c11 */ /* 0x000fce000f8e10ff */
.L_x_10:
[----:B0-----:R-:W0:Y:S01]  /*0130*/  LDCU UR5, c[0x0][0x3a4] ;  /* 0x00007480ff0577ac */ /* 0x001e220008000800 */
[----:B------:R-:W-:Y:S01]  /*0140*/  BSSY.RECONVERGENT B0, `(.L_x_0) ;  /* 0x000000e000007945 */ /* 0x000fe20003800200 */
[----:B------:R-:W-:Y:S01]  /*0150*/  IMAD.MOV.U32 R0, RZ, RZ, RZ ;  /* 0x000000ffff007224 */ /* 0x000fe200078e00ff */
[----:B0-----:R-:W-:-:S13]  /*0160*/  ISETP.GE.AND P0, PT, R2, UR5, PT ;  /* 0x0000000502007c0c */ /* 0x001fda000bf06270 */
[----:B--2---:R-:W-:Y:S05]  /*0170*/  @P0 BRA `(.L_x_1) ;  /* 0x0000000000280947 */ /* 0x004fea0003800000 */
[----:B------:R-:W0:Y:S01]  /*0180*/  LDC.64 R10, c[0x0][0x380] ;  /* 0x0000e000ff0a7b82 */ /* 0x000e220000000a00 */
[----:B------:R-:W-:Y:S02]  /*0190*/  IMAD.MOV.U32 R0, RZ, RZ, RZ ;  /* 0x000000ffff007224 */ /* 0x000fe400078e00ff */
[----:B------:R-:W-:-:S07]  /*01a0*/  IMAD.MOV.U32 R12, RZ, RZ, R2 ;  /* 0x000000ffff0c7224 */ /* 0x000fce00078e0002 */
.L_x_2:
[----:B------:R-:W-:-:S04]  /*01b0*/  IMAD R9, R5, UR5, R12 ;  /* 0x0000000505097c24 */ /* 0x000fc8000f8e020c */
[----:B0-----:R-:W-:-:S06]  /*01c0*/  IMAD.WIDE R8, R9, 0x4, R10 ;  /* 0x0000000409087825 */ /* 0x001fcc00078e020a */
[----:B------:R-:W2:Y:S01]  /*01d0*/  LDG.E R9, desc[UR10][R8.64] ;  /* 0x0000000a08097981 */ /* 0x000ea2000c1e1900 */
[----:B------:R-:W-:-:S05]  /*01e0*/  VIADD R12, R12, UR8 ;  /* 0x000000080c0c7c36 */ /* 0x000fca0008000000 */
[----:B------:R-:W-:Y:S01]  /*01f0*/  ISETP.GE.AND P0, PT, R12, UR5, PT ;  /* 0x000000050c007c0c */ /* 0x000fe2000bf06270 */
[----:B--2---:R-:W-:-:S12]  /*0200*/  FFMA R0, R9, R9, R0 ;  /* 0x0000000909007223 */ /* 0x004fd80000000000 */
[----:B------:R-:W-:Y:S05]  /*0210*/  @!P0 BRA `(.L_x_2) ;  /* 0xfffffffc00e48947 */ /* 0x000fea000383ffff */
.L_x_1:
[----:B------:R-:W-:Y:S05]  /*0220*/  BSYNC.RECONVERGENT B0 ;  /* 0x0000000000007941 */ /* 0x000fea0003800200 */
.L_x_0:
[----:B------:R-:W0:Y:S01]  /*0230*/  SHFL.DOWN PT, R9, R0, 0x10, 0x1f ;  /* 0x0a001f0000097f89 */ /* 0x000e2200000e0000 */
[C---:B------:R-:W-:Y:S01]  /*0240*/  LOP3.LUT P0, RZ, R2.reuse, 0x1f, RZ, 0xc0, !PT ;  /* 0x0000001f02ff7812 */ /* 0x040fe2000780c0ff */
[----:B------:R-:W-:Y:S01]  /*0250*/  HFMA2 R12, -RZ, RZ, 0, 0 ;  /* 0x00000000ff0c7431 */ /* 0x000fe200000001ff */
[----:B------:R-:W-:Y:S01]  /*0260*/  ISETP.GE.U32.AND P1, PT, R2, UR4, PT ;  /* 0x0000000402007c0c */ /* 0x000fe2000bf26070 */
[----:B------:R-:W-:Y:S01]  /*0270*/  BSSY.RECONVERGENT B0, `(.L_x_3) ;  /* 0x0000030000007945 */ /* 0x000fe20003800200 */
[----:B0-----:R-:W-:-:S05]  /*0280*/  FADD R9, R9, R0 ;  /* 0x0000000009097221 */ /* 0x001fca0000000000 */
[----:B------:R-:W0:Y:S02]  /*0290*/  SHFL.DOWN PT, R8, R9, 0x8, 0x1f ;  /* 0x09001f0009087f89 */ /* 0x000e2400000e0000 */
[----:B0-----:R-:W-:-:S05]  /*02a0*/  FADD R8, R9, R8 ;  /* 0x0000000809087221 */ /* 0x001fca0000000000 */
[----:B------:R-:W0:Y:S02]  /*02b0*/  SHFL.DOWN PT, R11, R8, 0x4, 0x1f ;  /* 0x08801f00080b7f89 */ /* 0x000e2400000e0000 */
[----:B0-----:R-:W-:-:S05]  /*02c0*/  FADD R11, R8, R11 ;  /* 0x0000000b080b7221 */ /* 0x001fca0000000000 */
[----:B------:R-:W0:Y:S02]  /*02d0*/  SHFL.DOWN PT, R10, R11, 0x2, 0x1f ;  /* 0x08401f000b0a7f89 */ /* 0x000e2400000e0000 */
[----:B0-----:R-:W-:-:S05]  /*02e0*/  FADD R10, R11, R10 ;  /* 0x0000000a0b0a7221 */ /* 0x001fca0000000000 */
[----:B------:R-:W0:Y:S02]  /*02f0*/  SHFL.DOWN PT, R13, R10, 0x1, 0x1f ;  /* 0x08201f000a0d7f89 */ /* 0x000e2400000e0000 */
[----:B0-----:R-:W-:-:S05]  /*0300*/  FADD R13, R10, R13 ;  /* 0x0000000d0a0d7221 */ /* 0x001fca0000000000 */
[----:B------:R-:W-:Y:S01]  /*0310*/  @!P0 STS [R6], R13 ;  /* 0x0000000d06008388 */ /* 0x000fe20000000800 */
[----:B------:R-:W-:Y:S01]  /*0320*/  BAR.SYNC.DEFER_BLOCKING 0x0 ;  /* 0x0000000000007b1d */ /* 0x000fe20000010000 */
[----:B------:R-:W-:-:S05]  /*0330*/  ISETP.NE.AND P0, PT, R2, RZ, PT ;  /* 0x000000ff0200720c */ /* 0x000fca0003f05270 */
[----:B------:R-:W0:Y:S04]  /*0340*/  @!P1 LDS R12, [R7] ;  /* 0x00000000070c9984 */ /* 0x000e280000000800 */
[----:B0-----:R-:W0:Y:S02]  /*0350*/  SHFL.DOWN PT, R9, R12, 0x10, 0x1f ;  /* 0x0a001f000c097f89 */ /* 0x001e2400000e0000 */
        /* <DEDUP_REMOVED lines=8> */
[----:B0-----:R-:W-:Y:S01]  /*03e0*/  FADD R0, R10, R13 ;  /* 0x0000000d0a007221 */ /* 0x001fe20000000000 */
[----:B------:R-:W-:Y:S06]  /*03f0*/  @P0 BRA `(.L_x_4) ;  /* 0x00000000005c0947 */ /* 0x000fec0003800000 */
[----:B------:R-:W0:Y:S01]  /*0400*/  MUFU.RCP R8, R3 ;  /* 0x0000000300087308 */ /* 0x000e220000001000 */
[----:B------:R-:W-:Y:S07]  /*0410*/  BSSY.RECONVERGENT B1, `(.L_x_5) ;  /* 0x000000b000017945 */ /* 0x000fee0003800200 */
[----:B------:R-:W1:Y:S01]  /*0420*/  FCHK P0, R0, R3 ;  /* 0x0000000300007302 */ /* 0x000e620000000000 */
[----:B0-----:R-:W-:-:S04]  /*0430*/  FFMA R9, -R3, R8, 1 ;  /* 0x3f80000003097423 */ /* 0x001fc80000000108 */
[----:B------:R-:W-:-:S04]  /*0440*/  FFMA R9, R8, R9, R8 ;  /* 0x0000000908097223 */ /* 0x000fc80000000008 */
[----:B------:R-:W-:-:S04]  /*0450*/  FFMA R8, R0, R9, RZ ;  /* 0x0000000900087223 */ /* 0x000fc800000000ff */
[----:B------:R-:W-:-:S04]  /*0460*/  FFMA R10, -R3, R8, R0 ;  /* 0x00000008030a7223 */ /* 0x000fc80000000100 */
[----:B------:R-:W-:Y:S01]  /*0470*/  FFMA R8, R9, R10, R8 ;  /* 0x0000000a09087223 */ /* 0x000fe20000000008 */
[----:B-1----:R-:W-:Y:S06]  /*0480*/  @!P0 BRA `(.L_x_6) ;  /* 0x00000000000c8947 */ /* 0x002fec0003800000 */
[----:B------:R-:W-:-:S07]  /*0490*/  MOV R8, 0x4b0 ;  /* 0x000004b000087802 */ /* 0x000fce0000000f00 */
[----:B----4-:R-:W-:Y:S05]  /*04a0*/  CALL.REL.NOINC `($__internal_0_$__cuda_sm3x_div_rn_noftz_f32_slowpath) ;  /* 0x0000000000b47944 */ /* 0x010fea0003c00000 */
[----:B------:R-:W-:-:S07]  /*04b0*/  IMAD.MOV.U32 R8, RZ, RZ, R0 ;  /* 0x000000ffff087224 */ /* 0x000fce00078e0000 */
.L_x_6:
[----:B------:R-:W-:Y:S05]  /*04c0*/  BSYNC.RECONVERGENT B1 ;  /* 0x0000000000017941 */ /* 0x000fea0003800200 */
.L_x_5:
[----:B------:R-:W0:Y:S01]  /*04d0*/  LDCU UR5, c[0x0][0x390] ;  /* 0x00007200ff0577ac */ /* 0x000e220008000800 */
[----:B------:R-:W1:Y:S01]  /*04e0*/  S2UR UR6, SR_CgaCtaId ;  /* 0x00000000000679c3 */ /* 0x000e620000008800 */
[----:B0-----:R-:W-:Y:S01]  /*04f0*/  FADD R8, R8, UR5 ;  /* 0x0000000508087e21 */ /* 0x001fe20008000000 */
[----:B------:R-:W-:-:S04]  /*0500*/  UMOV UR5, 0x400 ;  /* 0x0000040000057882 */ /* 0x000fc80000000000 */
[----:B------:R-:W-:Y:S01]  /*0510*/  FSETP.GEU.AND P0, PT, |R8|, 1.175494350822287508e-38, PT ;  /* 0x008000000800780b */ /* 0x000fe20003f0e200 */
[----:B-1----:R-:W-:-:S12]  /*0520*/  ULEA UR5, UR6, UR5, 0x18 ;  /* 0x0000000506057291 */ /* 0x002fd8000f8ec0ff */
[----:B------:R-:W-:-:S04]  /*0530*/  @!P0 FMUL R8, R8, 16777216 ;  /* 0x4b80000008088820 */ /* 0x000fc80000400000 */
[----:B------:R-:W0:Y:S02]  /*0540*/  MUFU.RSQ R0, R8 ;  /* 0x0000000800007308 */ /* 0x000e240000001400 */
[----:B0-----:R-:W-:-:S05]  /*0550*/  @!P0 FMUL R0, R0, 4096 ;  /* 0x4580000000008820 */ /* 0x001fca0000400000 */
[----:B------:R0:W-:Y:S02]  /*0560*/  STS [UR5+0x100], R0 ;  /* 0x00010000ff007988 */ /* 0x0001e40008000805 */
.L_x_4:
[----:B------:R-:W-:Y:S05]  /*0570*/  BSYNC.RECONVERGENT B0 ;  /* 0x0000000000007941 */ /* 0x000fea0003800200 */
.L_x_3:
[----:B------:R-:W1:Y:S01]  /*0580*/  LDCU UR7, c[0x0][0x3a4] ;  /* 0x00007480ff0777ac */ /* 0x000e620008000800 */
[----:B------:R-:W-:Y:S01]  /*0590*/  BSSY.RECONVERGENT B0, `(.L_x_7) ;  /* 0x0000019000007945 */ /* 0x000fe20003800200 */
[----:B------:R-:W-:Y:S01]  /*05a0*/  BAR.SYNC.DEFER_BLOCKING 0x0 ;  /* 0x0000000000007b1d */ /* 0x000fe20000010000 */
[----:B-1----:R-:W-:-:S13]  /*05b0*/  ISETP.GE.AND P0, PT, R2, UR7, PT ;  /* 0x0000000702007c0c */ /* 0x002fda000bf06270 */
[----:B------:R-:W-:Y:S05]  /*05c0*/  @P0 BRA `(.L_x_8) ;  /* 0x0000000000540947 */ /* 0x000fea0003800000 */
[----:B------:R-:W1:Y:S01]  /*05d0*/  S2UR UR6, SR_CgaCtaId ;  /* 0x00000000000679c3 */ /* 0x000e620000008800 */
[----:B------:R-:W-:Y:S01]  /*05e0*/  UMOV UR5, 0x400 ;  /* 0x0000040000057882 */ /* 0x000fe20000000000 */
[----:B------:R-:W-:-:S06]  /*05f0*/  IMAD.MOV.U32 R18, RZ, RZ, R2 ;  /* 0x000000ffff127224 */ /* 0x000fcc00078e0002 */
[----:B------:R-:W2:Y:S08]  /*0600*/  LDC.64 R12, c[0x0][0x388] ;  /* 0x0000e200ff0c7b82 */ /* 0x000eb00000000a00 */
[----:B------:R-:W3:Y:S01]  /*0610*/  LDC.64 R8, c[0x0][0x380] ;  /* 0x0000e000ff087b82 */ /* 0x000ee20000000a00 */
[----:B-1----:R-:W-:-:S07]  /*0620*/  ULEA UR5, UR6, UR5, 0x18 ;  /* 0x0000000506057291 */ /* 0x002fce000f8ec0ff */
[----:B------:R-:W1:Y:S01]  /*0630*/  LDC.64 R10, c[0x0][0x398] ;  /* 0x0000e600ff0a7b82 */ /* 0x000e620000000a00 */
[----:B--2---:R-:W-:Y:S01]  /*0640*/  IMAD.WIDE R12, R5, 0x4, R12 ;  /* 0x00000004050c7825 */ /* 0x004fe200078e020c */
[----:B0-----:R-:W0:Y:S06]  /*0650*/  LDS R0, [UR5+0x100] ;  /* 0x00010005ff007984 */ /* 0x001e2c0008000800 */
.L_x_9:
[----:B--2---:R-:W-:-:S04]  /*0660*/  IMAD R17, R5, UR7, R18 ;  /* 0x0000000705117c24 */ /* 0x004fc8000f8e0212 */
[----:B---3--:R-:W-:-:S05]  /*0670*/  IMAD.WIDE R14, R17, 0x4, R8 ;  /* 0x00000004110e7825 */ /* 0x008fca00078e0208 */
[----:B------:R-:W2:Y:S01]  /*0680*/  LDG.E R19, desc[UR10][R14.64] ;  /* 0x0000000a0e137981 */ /* 0x000ea2000c1e1900 */
[----:B-1----:R-:W-:-:S05]  /*0690*/  IMAD.WIDE R16, R17, 0x4, R10 ;  /* 0x0000000411107825 */ /* 0x002fca00078e020a */
[----:B--2---:R2:W-:Y:S04]  /*06a0*/  STG.E desc[UR10][R16.64], R19 ;  /* 0x0000001310007986 */ /* 0x0045e8000c10190a */
[----:B------:R-:W3:Y:S01]  /*06b0*/  LDG.E R20, desc[UR10][R12.64] ;  /* 0x0000000a0c147981 */ /* 0x000ee2000c1e1900 */
[----:B------:R-:W-:-:S05]  /*06c0*/  VIADD R18, R18, UR8 ;  /* 0x0000000812127c36 */ /* 0x000fca0008000000 */
[----:B------:R-:W-:Y:S01]  /*06d0*/  ISETP.GE.AND P0, PT, R18, UR7, PT ;  /* 0x0000000712007c0c */ /* 0x000fe2000bf06270 */
[----:B---3--:R-:W-:-:S04]  /*06e0*/  FMUL R21, R19, R20 ;  /* 0x0000001413157220 */ /* 0x008fc80000400000 */
[----:B0-----:R-:W-:-:S05]  /*06f0*/  FMUL R21, R0, R21 ;  /* 0x0000001500157220 */ /* 0x001fca0000400000 */
[----:B------:R2:W-:Y:S03]  /*0700*/  STG.E desc[UR10][R14.64], R21 ;  /* 0x000000150e007986 */ /* 0x0005e6000c10190a */
[----:B------:R-:W-:Y:S05]  /*0710*/  @!P0 BRA `(.L_x_9) ;  /* 0xfffffffc00d08947 */ /* 0x000fea000383ffff */
.L_x_8:
[----:B------:R-:W-:Y:S05]  /*0720*/  BSYNC.RECONVERGENT B0 ;  /* 0x0000000000007941 */ /* 0x000fea0003800200 */
.L_x_7:
[----:B------:R-:W1:Y:S01]  /*0730*/  LDCU UR5, c[0x0][0x3a0] ;  /* 0x00007400ff0577ac */ /* 0x000e620008000800 */
[----:B----4-:R-:W-:-:S05]  /*0740*/  IMAD.IADD R5, R4, 0x1, R5 ;  /* 0x0000000104057824 */ /* 0x010fca00078e0205 */
[----:B-1----:R-:W-:-:S13]  /*0750*/  ISETP.GE.AND P0, PT, R5, UR5, PT ;  /* 0x0000000505007c0c */ /* 0x002fda000bf06270 */
[----:B------:R-:W-:Y:S05]  /*0760*/  @!P0 BRA `(.L_x_10) ;  /* 0xfffffff800708947 */ /* 0x000fea000383ffff */
[----:B------:R-:W-:Y:S05]  /*0770*/  EXIT ;  /* 0x000000000000794d */ /* 0x000fea0003800000 */
        .weak           $__internal_0_$__cuda_sm3x_div_rn_noftz_f32_slowpath
        .type           $__internal_0_$__cuda_sm3x_div_rn_noftz_f32_slowpath,@function
        .size           $__internal_0_$__cuda_sm3x_div_rn_noftz_f32_slowpath,(.L_x_23 - $__internal_0_$__cuda_sm3x_div_rn_noftz_f32_slowpath)
$__internal_0_$__cuda_sm3x_div_rn_noftz_f32_slowpath:
[--C-:B------:R-:W-:Y:S01]  /*0780*/  SHF.R.U32.HI R10, RZ, 0x17, R3.reuse ;  /* 0x00000017ff0a7819 */ /* 0x100fe20000011603 */
[----:B------:R-:W-:Y:S01]  /*0790*/  BSSY.RECONVERGENT B2, `(.L_x_11) ;  /* 0x0000064000027945 */ /* 0x000fe20003800200 */
[--C-:B------:R-:W-:Y:S01]  /*07a0*/  SHF.R.U32.HI R9, RZ, 0x17, R0.reuse ;  /* 0x00000017ff097819 */ /* 0x100fe20000011600 */
[----:B------:R-:W-:Y:S01]  /*07b0*/  IMAD.MOV.U32 R11, RZ, RZ, R0 ;  /* 0x000000ffff0b7224 */ /* 0x000fe200078e0000 */
[----:B------:R-:W-:Y:S01]  /*07c0*/  LOP3.LUT R10, R10, 0xff, RZ, 0xc0, !PT ;  /* 0x000000ff0a0a7812 */ /* 0x000fe200078ec0ff */
[----:B------:R-:W-:Y:S01]  /*07d0*/  IMAD.MOV.U32 R12, RZ, RZ, R3 ;  /* 0x000000ffff0c7224 */ /* 0x000fe200078e0003 */
[----:B------:R-:W-:Y:S02]  /*07e0*/  LOP3.LUT R16, R9, 0xff, RZ, 0xc0, !PT ;  /* 0x000000ff09107812 */ /* 0x000fe400078ec0ff */
[----:B------:R-:W-:-:S03]  /*07f0*/  IADD3 R13, PT, PT, R10, -0x1, RZ ;  /* 0xffffffff0a0d7810 */ /* 0x000fc60007ffe0ff */
[----:B------:R-:W-:Y:S01]  /*0800*/  VIADD R14, R16, 0xffffffff ;  /* 0xffffffff100e7836 */ /* 0x000fe20000000000 */
[----:B------:R-:W-:-:S04]  /*0810*/  ISETP.GT.U32.AND P0, PT, R13, 0xfd, PT ;  /* 0x000000fd0d00780c */ /* 0x000fc80003f04070 */
[----:B------:R-:W-:-:S13]  /*0820*/  ISETP.GT.U32.OR P0, PT, R14, 0xfd, P0 ;  /* 0x000000fd0e00780c */ /* 0x000fda0000704470 */
[----:B------:R-:W-:Y:S01]  /*0830*/  @!P0 IMAD.MOV.U32 R9, RZ, RZ, RZ ;  /* 0x000000ffff098224 */ /* 0x000fe200078e00ff */
[----:B------:R-:W-:Y:S06]  /*0840*/  @!P0 BRA `(.L_x_12) ;  /* 0x00000000005c8947 */ /* 0x000fec0003800000 */
[----:B------:R-:W-:Y:S02]  /*0850*/  FSETP.GTU.FTZ.AND P1, PT, |R3|, +INF , PT ;  /* 0x7f8000000300780b */ /* 0x000fe40003f3c200 */
[----:B------:R-:W-:-:S04]  /*0860*/  FSETP.GTU.FTZ.AND P0, PT, |R0|, +INF , PT ;  /* 0x7f8000000000780b */ /* 0x000fc80003f1c200 */
[----:B------:R-:W-:-:S13]  /*0870*/  PLOP3.LUT P0, PT, P0, P1, PT, 0xf8, 0x8f ;  /* 0x00000000008f781c */ /* 0x000fda0000703f70 */
[----:B------:R-:W-:Y:S05]  /*0880*/  @P0 BRA `(.L_x_13) ;  /* 0x00000004004c0947 */ /* 0x000fea0003800000 */
[----:B------:R-:W-:-:S13]  /*0890*/  LOP3.LUT P0, RZ, R12, 0x7fffffff, R11, 0xc8, !PT ;  /* 0x7fffffff0cff7812 */ /* 0x000fda000780c80b */
[----:B------:R-:W-:Y:S05]  /*08a0*/  @!P0 BRA `(.L_x_14) ;  /* 0x00000004003c8947 */ /* 0x000fea0003800000 */
[C---:B------:R-:W-:Y:S02]  /*08b0*/  FSETP.NEU.FTZ.AND P2, PT, |R0|.reuse, +INF , PT ;  /* 0x7f8000000000780b */ /* 0x040fe40003f5d200 */
[----:B------:R-:W-:Y:S02]  /*08c0*/  FSETP.NEU.FTZ.AND P1, PT, |R3|, +INF , PT ;  /* 0x7f8000000300780b */ /* 0x000fe40003f3d200 */
[----:B------:R-:W-:-:S11]  /*08d0*/  FSETP.NEU.FTZ.AND P0, PT, |R0|, +INF , PT ;  /* 0x7f8000000000780b */ /* 0x000fd60003f1d200 */
[----:B------:R-:W-:Y:S05]  /*08e0*/  @!P1 BRA !P2, `(.L_x_14) ;  /* 0x00000004002c9947 */ /* 0x000fea0005000000 */
[----:B------:R-:W-:-:S04]  /*08f0*/  LOP3.LUT P2, RZ, R11, 0x7fffffff, RZ, 0xc0, !PT ;  /* 0x7fffffff0bff7812 */ /* 0x000fc8000784c0ff */
[----:B------:R-:W-:-:S13]  /*0900*/  PLOP3.LUT P1, PT, P1, P2, PT, 0x2f, 0xf2 ;  /* 0x0000000000f2781c */ /* 0x000fda0000f24577 */
[----:B------:R-:W-:Y:S05]  /*0910*/  @P1 BRA `(.L_x_15) ;  /* 0x0000000400181947 */ /* 0x000fea0003800000 */
[----:B------:R-:W-:-:S04]  /*0920*/  LOP3.LUT P1, RZ, R12, 0x7fffffff, RZ, 0xc0, !PT ;  /* 0x7fffffff0cff7812 */ /* 0x000fc8000782c0ff */
[----:B------:R-:W-:-:S13]  /*0930*/  PLOP3.LUT P0, PT, P0, P1, PT, 0x2f, 0xf2 ;  /* 0x0000000000f2781c */ /* 0x000fda0000702577 */
[----:B------:R-:W-:Y:S05]  /*0940*/  @P0 BRA `(.L_x_16) ;  /* 0x0000000400000947 */ /* 0x000fea0003800000 */
[----:B------:R-:W-:Y:S02]  /*0950*/  ISETP.GE.AND P0, PT, R14, RZ, PT ;  /* 0x000000ff0e00720c */ /* 0x000fe40003f06270 */
[----:B------:R-:W-:-:S11]  /*0960*/  ISETP.GE.AND P1, PT, R13, RZ, PT ;  /* 0x000000ff0d00720c */ /* 0x000fd60003f26270 */
[----:B------:R-:W-:Y:S01]  /*0970*/  @P0 MOV R9, RZ ;  /* 0x000000ff00090202 */ /* 0x000fe20000000f00 */
[----:B------:R-:W-:Y:S02]  /*0980*/  @!P0 IMAD.MOV.U32 R9, RZ, RZ, -0x40 ;  /* 0xffffffc0ff098424 */ /* 0x000fe400078e00ff */
[----:B------:R-:W-:Y:S01]  /*0990*/  @!P0 FFMA R11, R0, 1.84467440737095516160e+19, RZ ;  /* 0x5f800000000b8823 */ /* 0x000fe200000000ff */
[----:B------:R-:W-:Y:S01]  /*09a0*/  @!P1 FFMA R12, R3, 1.84467440737095516160e+19, RZ ;  /* 0x5f800000030c9823 */ /* 0x000fe200000000ff */
[----:B------:R-:W-:-:S07]  /*09b0*/  @!P1 VIADD R9, R9, 0x40 ;  /* 0x0000004009099836 */ /* 0x000fce0000000000 */
.L_x_12:
[----:B------:R-:W-:Y:S01]  /*09c0*/  LEA R13, R10, 0xc0800000, 0x17 ;  /* 0xc08000000a0d7811 */ /* 0x000fe200078eb8ff */
[----:B------:R-:W-:Y:S04]  /*09d0*/  BSSY.RECONVERGENT B3, `(.L_x_17) ;  /* 0x0000036000037945 */ /* 0x000fe80003800200 */
[----:B------:R-:W-:Y:S02]  /*09e0*/  IMAD.IADD R13, R12, 0x1, -R13 ;  /* 0x000000010c0d7824 */ /* 0x000fe400078e0a0d */
[----:B------:R-:W-:Y:S02]  /*09f0*/  VIADD R12, R16, 0xffffff81 ;  /* 0xffffff81100c7836 */ /* 0x000fe40000000000 */
[----:B------:R-:W0:Y:S01]  /*0a00*/  MUFU.RCP R14, R13 ;  /* 0x0000000d000e7308 */ /* 0x000e220000001000 */
[----:B------:R-:W-:Y:S01]  /*0a10*/  FADD.FTZ R15, -R13, -RZ ;  /* 0x800000ff0d0f7221 */ /* 0x000fe20000010100 */
[C---:B------:R-:W-:Y:S01]  /*0a20*/  IMAD R0, R12.reuse, -0x800000, R11 ;  /* 0xff8000000c007824 */ /* 0x040fe200078e020b */
[----:B------:R-:W-:-:S04]  /*0a30*/  IADD3 R12, PT, PT, R12, 0x7f, -R10 ;  /* 0x0000007f0c0c7810 */ /* 0x000fc80007ffe80a */
[----:B------:R-:W-:Y:S01]  /*0a40*/  IADD3 R9, PT, PT, R12, R9, RZ ;  /* 0x000000090c097210 */ /* 0x000fe20007ffe0ff */
[----:B0-----:R-:W-:-:S04]  /*0a50*/  FFMA R17, R14, R15, 1 ;  /* 0x3f8000000e117423 */ /* 0x001fc8000000000f */
[----:B------:R-:W-:-:S04]  /*0a60*/  FFMA R16, R14, R17, R14 ;  /* 0x000000110e107223 */ /* 0x000fc8000000000e */
[----:B------:R-:W-:-:S04]  /*0a70*/  FFMA R11, R0, R16, RZ ;  /* 0x00000010000b7223 */ /* 0x000fc800000000ff */
[----:B------:R-:W-:-:S04]  /*0a80*/  FFMA R14, R15, R11, R0 ;  /* 0x0000000b0f0e7223 */ /* 0x000fc80000000000 */
[----:B------:R-:W-:-:S04]  /*0a90*/  FFMA R17, R16, R14, R11 ;  /* 0x0000000e10117223 */ /* 0x000fc8000000000b */
[----:B------:R-:W-:-:S04]  /*0aa0*/  FFMA R14, R15, R17, R0 ;  /* 0x000000110f0e7223 */ /* 0x000fc80000000000 */
[----:B------:R-:W-:-:S05]  /*0ab0*/  FFMA R0, R16, R14, R17 ;  /* 0x0000000e10007223 */ /* 0x000fca0000000011 */
[----:B------:R-:W-:-:S04]  /*0ac0*/  SHF.R.U32.HI R10, RZ, 0x17, R0 ;  /* 0x00000017ff0a7819 */ /* 0x000fc80000011600 */
[----:B------:R-:W-:-:S05]  /*0ad0*/  LOP3.LUT R10, R10, 0xff, RZ, 0xc0, !PT ;  /* 0x000000ff0a0a7812 */ /* 0x000fca00078ec0ff */
[----:B------:R-:W-:-:S04]  /*0ae0*/  IMAD.IADD R13, R10, 0x1, R9 ;  /* 0x000000010a0d7824 */ /* 0x000fc800078e0209 */
[----:B------:R-:W-:-:S05]  /*0af0*/  VIADD R10, R13, 0xffffffff ;  /* 0xffffffff0d0a7836 */ /* 0x000fca0000000000 */
[----:B------:R-:W-:-:S13]  /*0b00*/  ISETP.GE.U32.AND P0, PT, R10, 0xfe, PT ;  /* 0x000000fe0a00780c */ /* 0x000fda0003f06070 */
[----:B------:R-:W-:Y:S05]  /*0b10*/  @!P0 BRA `(.L_x_18) ;  /* 0x0000000000808947 */ /* 0x000fea0003800000 */
[----:B------:R-:W-:-:S13]  /*0b20*/  ISETP.GT.AND P0, PT, R13, 0xfe, PT ;  /* 0x000000fe0d00780c */ /* 0x000fda0003f04270 */
[----:B------:R-:W-:Y:S05]  /*0b30*/  @P0 BRA `(.L_x_19) ;  /* 0x00000000006c0947 */ /* 0x000fea0003800000 */
[----:B------:R-:W-:-:S13]  /*0b40*/  ISETP.GE.AND P0, PT, R13, 0x1, PT ;  /* 0x000000010d00780c */ /* 0x000fda0003f06270 */
[----:B------:R-:W-:Y:S05]  /*0b50*/  @P0 BRA `(.L_x_20) ;  /* 0x0000000000740947 */ /* 0x000fea0003800000 */
[----:B------:R-:W-:Y:S02]  /*0b60*/  ISETP.GE.AND P0, PT, R13, -0x18, PT ;  /* 0xffffffe80d00780c */ /* 0x000fe40003f06270 */
[----:B------:R-:W-:-:S11]  /*0b70*/  LOP3.LUT R0, R0, 0x80000000, RZ, 0xc0, !PT ;  /* 0x8000000000007812 */ /* 0x000fd600078ec0ff */
[----:B------:R-:W-:Y:S05]  /*0b80*/  @!P0 BRA `(.L_x_20) ;  /* 0x0000000000688947 */ /* 0x000fea0003800000 */
[CCC-:B------:R-:W-:Y:S01]  /*0b90*/  FFMA.RZ R9, R16.reuse, R14.reuse, R17.reuse ;  /* 0x0000000e10097223 */ /* 0x1c0fe2000000c011 */
[C---:B------:R-:W-:Y:S02]  /*0ba0*/  VIADD R12, R13.reuse, 0x20 ;  /* 0x000000200d0c7836 */ /* 0x040fe40000000000 */
[CCC-:B------:R-:W-:Y:S01]  /*0bb0*/  FFMA.RM R10, R16.reuse, R14.reuse, R17.reuse ;  /* 0x0000000e100a7223 */ /* 0x1c0fe20000004011 */
[----:B------:R-:W-:Y:S02]  /*0bc0*/  ISETP.NE.AND P2, PT, R13, RZ, PT ;  /* 0x000000ff0d00720c */ /* 0x000fe40003f45270 */
[----:B------:R-:W-:Y:S01]  /*0bd0*/  LOP3.LUT R11, R9, 0x7fffff, RZ, 0xc0, !PT ;  /* 0x007fffff090b7812 */ /* 0x000fe200078ec0ff */
[----:B------:R-:W-:Y:S01]  /*0be0*/  FFMA.RP R9, R16, R14, R17 ;  /* 0x0000000e10097223 */ /* 0x000fe20000008011 */
[----:B------:R-:W-:Y:S01]  /*0bf0*/  ISETP.NE.AND P1, PT, R13, RZ, PT ;  /* 0x000000ff0d00720c */ /* 0x000fe20003f25270 */
[----:B------:R-:W-:Y:S01]  /*0c00*/  IMAD.MOV R13, RZ, RZ, -R13 ;  /* 0x000000ffff0d7224 */ /* 0x000fe200078e0a0d */
[----:B------:R-:W-:-:S02]  /*0c10*/  LOP3.LUT R11, R11, 0x800000, RZ, 0xfc, !PT ;  /* 0x008000000b0b7812 */ /* 0x000fc400078efcff */
[----:B------:R-:W-:Y:S02]  /*0c20*/  FSETP.NEU.FTZ.AND P0, PT, R9, R10, PT ;  /* 0x0000000a0900720b */ /* 0x000fe40003f1d000 */
[----:B------:R-:W-:Y:S02]  /*0c30*/  SHF.L.U32 R12, R11, R12, RZ ;  /* 0x0000000c0b0c7219 */ /* 0x000fe400000006ff */
[----:B------:R-:W-:Y:S02]  /*0c40*/  SEL R10, R13, RZ, P2 ;  /* 0x000000ff0d0a7207 */ /* 0x000fe40001000000 */
[----:B------:R-:W-:Y:S02]  /*0c50*/  ISETP.NE.AND P1, PT, R12, RZ, P1 ;  /* 0x000000ff0c00720c */ /* 0x000fe40000f25270 */
[----:B------:R-:W-:Y:S02]  /*0c60*/  SHF.R.U32.HI R10, RZ, R10, R11 ;  /* 0x0000000aff0a7219 */ /* 0x000fe4000001160b */
[----:B------:R-:W-:-:S02]  /*0c70*/  PLOP3.LUT P0, PT, P0, P1, PT, 0xf8, 0x8f ;  /* 0x00000000008f781c */ /* 0x000fc40000703f70 */
[----:B------:R-:W-:Y:S02]  /*0c80*/  SHF.R.U32.HI R12, RZ, 0x1, R10 ;  /* 0x00000001ff0c7819 */ /* 0x000fe4000001160a */
[----:B------:R-:W-:-:S04]  /*0c90*/  SEL R9, RZ, 0x1, !P0 ;  /* 0x00000001ff097807 */ /* 0x000fc80004000000 */
[----:B------:R-:W-:-:S04]  /*0ca0*/  LOP3.LUT R9, R9, 0x1, R12, 0xf8, !PT ;  /* 0x0000000109097812 */ /* 0x000fc800078ef80c */
[----:B------:R-:W-:-:S04]  /*0cb0*/  LOP3.LUT R9, R9, R10, RZ, 0xc0, !PT ;  /* 0x0000000a09097212 */ /* 0x000fc800078ec0ff */
[----:B------:R-:W-:-:S04]  /*0cc0*/  IADD3 R9, PT, PT, R12, R9, RZ ;  /* 0x000000090c097210 */ /* 0x000fc80007ffe0ff */
[----:B------:R-:W-:Y:S01]  /*0cd0*/  LOP3.LUT R0, R9, R0, RZ, 0xfc, !PT ;  /* 0x0000000009007212 */ /* 0x000fe200078efcff */
[----:B------:R-:W-:Y:S06]  /*0ce0*/  BRA `(.L_x_20) ;  /* 0x0000000000107947 */ /* 0x000fec0003800000 */
.L_x_19:
[----:B------:R-:W-:-:S04]  /*0cf0*/  LOP3.LUT R0, R0, 0x80000000, RZ, 0xc0, !PT ;  /* 0x8000000000007812 */ /* 0x000fc800078ec0ff */
[----:B------:R-:W-:Y:S01]  /*0d00*/  LOP3.LUT R0, R0, 0x7f800000, RZ, 0xfc, !PT ;  /* 0x7f80000000007812 */ /* 0x000fe200078efcff */
[----:B------:R-:W-:Y:S06]  /*0d10*/  BRA `(.L_x_20) ;  /* 0x0000000000047947 */ /* 0x000fec0003800000 */
.L_x_18:
[----:B------:R-:W-:-:S07]  /*0d20*/  IMAD R0, R9, 0x800000, R0 ;  /* 0x0080000009007824 */ /* 0x000fce00078e0200 */
.L_x_20:
[----:B------:R-:W-:Y:S05]  /*0d30*/  BSYNC.RECONVERGENT B3 ;  /* 0x0000000000037941 */ /* 0x000fea0003800200 */
.L_x_17:
[----:B------:R-:W-:Y:S05]  /*0d40*/  BRA `(.L_x_21) ;  /* 0x0000000000207947 */ /* 0x000fea0003800000 */
.L_x_16:
[----:B------:R-:W-:-:S04]  /*0d50*/  LOP3.LUT R0, R12, 0x80000000, R11, 0x48, !PT ;  /* 0x800000000c007812 */ /* 0x000fc800078e480b */
[----:B------:R-:W-:Y:S01]  /*0d60*/  LOP3.LUT R0, R0, 0x7f800000, RZ, 0xfc, !PT ;  /* 0x7f80000000007812 */ /* 0x000fe200078efcff */
[----:B------:R-:W-:Y:S06]  /*0d70*/  BRA `(.L_x_21) ;  /* 0x0000000000147947 */ /* 0x000fec0003800000 */
.L_x_15:
[----:B------:R-:W-:Y:S01]  /*0d80*/  LOP3.LUT R0, R12, 0x80000000, R11, 0x48, !PT ;  /* 0x800000000c007812 */ /* 0x000fe200078e480b */
[----:B------:R-:W-:Y:S06]  /*0d90*/  BRA `(.L_x_21) ;  /* 0x00000000000c7947 */ /* 0x000fec0003800000 */
.L_x_14:
[----:B------:R-:W0:Y:S01]  /*0da0*/  MUFU.RSQ R0, -QNAN ;  /* 0xffc0000000007908 */ /* 0x000e220000001400 */
[----:B------:R-:W-:Y:S05]  /*0db0*/  BRA `(.L_x_21) ;  /* 0x0000000000047947 */ /* 0x000fea0003800000 */
.L_x_13:
[----:B------:R-:W-:-:S07]  /*0dc0*/  FADD.FTZ R0, R0, R3 ;  /* 0x0000000300007221 */ /* 0x000fce0000010000 */
.L_x_21:
[----:B------:R-:W-:Y:S05]  /*0dd0*/  BSYNC.RECONVERGENT B2 ;  /* 0x0000000000027941 */ /* 0x000fea0003800200 */
.L_x_11:
[----:B------:R-:W-:-:S04]  /*0de0*/  IMAD.MOV.U32 R9, RZ, RZ, 0x0 ;  /* 0x00000000ff097424 */ /* 0x000fc800078e00ff */
[----:B0-----:R-:W-:Y:S05]  /*0df0*/  RET.REL.NODEC R8 `(_Z14rmsnorm_kernelIfEvPT_S1_fS1_ii) ;  /* 0xfffffff008807950 */ /* 0x001fea0003c3ffff */
.L_x_22:
[----:B------:R-:W-:-:S00]  /*0e00*/  BRA `(.L_x_22) ;  /* 0xfffffffc00fc7947 */ /* 0x000fc0000383ffff */
[----:B------:R-:W-:-:S00]  /*0e10*/  NOP ;  /* 0x0000000000007918 */ /* 0x000fc00000000000 */
        /* <DEDUP_REMOVED lines=14> */
.L_x_23:


//--------------------- .nv.shared._Z14rmsnorm_kernelIfEvPT_S1_fS1_ii --------------------------
	.section	.nv.shared._Z14rmsnorm_kernelIfEvPT_S1_fS1_ii,"aw",@nobits
	.sectionflags	@""
	.align	4
.nv.shared._Z14rmsnorm_kernelIfEvPT_S1_fS1_ii:
	.zero		1284


//--------------------- .nv.shared.reserved.0     --------------------------
	.section	.nv.shared.reserved.0,"aw",@nobits
	.weak		__nv_reservedSMEM_offset_0_alias
	.size		__nv_reservedSMEM_offset_0_alias, 0, 64
	.other		__nv_reservedSMEM_offset_0_alias,@"STO_CUDA_RESERVED_SHARED STV_DEFAULT"
__nv_reservedSMEM_offset_0_alias:
	.zero		0
	.zero		64


//--------------------- .nv.constant0._Z14rmsnorm_kernelIfEvPT_S1_fS1_ii --------------------------
	.section	.nv.constant0._Z14rmsnorm_kernelIfEvPT_S1_fS1_ii,"a",@progbits
	.sectionflags	@""
	.align	4
.nv.constant0._Z14rmsnorm_kernelIfEvPT_S1_fS1_ii:
	.zero		936


//--------------------- SYMBOLS --------------------------

	.type		.nv.reservedSmem.offset0,@object
	.size		.nv.reservedSmem.offset0,0x4
	.type		.nv.reservedSmem.cap,@object
	.size		.nv.reservedSmem.cap,0x4
